//
// Generated by NVIDIA NVVM Compiler
//
// Compiler Build ID: CL-36424714
// Cuda compilation tools, release 13.0, V13.0.88
// Based on NVVM 20.0.0
//

.version 9.0
.target sm_100
.address_size 64

	// .globl	_Z17printOffsetKerneli
.extern .func  (.param .b32 func_retval0) vprintf
(
	.param .b64 vprintf_param_0,
	.param .b64 vprintf_param_1
)
;
.global .align 1 .b8 $str[10] = {40, 37, 100, 44, 32, 37, 100, 41, 10};

.visible .entry _Z17printOffsetKerneli(
	.param .u32 _Z17printOffsetKerneli_param_0
)
{
	.local .align 8 .b8 	__local_depot0[8];
	.reg .b64 	%SP;
	.reg .b64 	%SPL;
	.reg .b32 	%r<8>;
	.reg .b64 	%rd<5>;

	mov.u64 	%SPL, __local_depot0;
	cvta.local.u64 	%SP, %SPL;
	ld.param.u32 	%r1, [_Z17printOffsetKerneli_param_0];
	add.u64 	%rd1, %SP, 0;
	add.u64 	%rd2, %SPL, 0;
	mov.u32 	%r2, %tid.x;
	add.s32 	%r3, %r1, %r2;
	mov.u32 	%r4, %tid.y;
	add.s32 	%r5, %r1, %r4;
	st.local.v2.u32 	[%rd2], {%r3, %r5};
	mov.u64 	%rd3, $str;
	cvta.global.u64 	%rd4, %rd3;
	{ // callseq 0, 0
	.param .b64 param0;
	st.param.b64 	[param0], %rd4;
	.param .b64 param1;
	st.param.b64 	[param1], %rd1;
	.param .b32 retval0;
	call.uni (retval0), 
	vprintf, 
	(
	param0, 
	param1
	);
	ld.param.b32 	%r6, [retval0];
	} // callseq 0
	ret;

}


// ===== COMPILED SASS (sm_100) =====

	.target	sm_100

	.elftype	@"ET_EXEC"


//--------------------- .note.nv.tkinfo           --------------------------
	.section	.note.nv.tkinfo,"",@"SHT_NOTE"
	.sectionflags	@"SHF_NOTE_NV_TKINFO"
	.tkinfo
        /*0018*/ 	.word	0x00000002
        /*0030*/ 	.string	""
        /*0030*/ 	.string	"ptxas"
        /*0030*/ 	.string	"Cuda compilation tools, release 13.0, V13.0.88"
        /*0030*/ 	.string	"Build cuda_13.0.r13.0/compiler.36424714_0"
        /*0030*/ 	.string	"-arch sm_100 -m 64 "



//--------------------- .note.nv.cuinfo           --------------------------
	.section	.note.nv.cuinfo,"",@"SHT_NOTE"
	.sectionflags	@"SHF_NOTE_NV_CUINFO"
        /*0018*/ 	.short	0x0002
        /*001a*/ 	.short	0x0064
        /*001c*/ 	.short	0x0082
	.zero		2


//--------------------- .nv.info                  --------------------------
	.section	.nv.info,"",@"SHT_CUDA_INFO"
	.align	4


	//----- nvinfo : EIATTR_REGCOUNT
	.align		4
        /*0000*/ 	.byte	0x04, 0x2f
        /*0002*/ 	.short	(.L_2 - .L_1)
	.align		4
.L_1:
        /*0004*/ 	.word	index@(_Z17printOffsetKerneli)
        /*0008*/ 	.word	0x00000018


	//----- nvinfo : EIATTR_FRAME_SIZE
	.align		4
.L_2:
        /*000c*/ 	.byte	0x04, 0x11
        /*000e*/ 	.short	(.L_4 - .L_3)
	.align		4
.L_3:
        /*0010*/ 	.word	index@(_Z17printOffsetKerneli)
        /*0014*/ 	.word	0x00000008


	//----- nvinfo : EIATTR_MIN_STACK_SIZE
	.align		4
.L_4:
        /*0018*/ 	.byte	0x04, 0x12
        /*001a*/ 	.short	(.L_6 - .L_5)
	.align		4
.L_5:
        /*001c*/ 	.word	index@(_Z17printOffsetKerneli)
        /*0020*/ 	.word	0x00000008
.L_6:


//--------------------- .nv.compat                --------------------------
	.section	.nv.compat,"",@"SHT_CUDA_COMPAT_INFO"
	.align	4
        /*0000*/ 	.byte	0x02, 0x09, 0x00, 0x00, 0x02, 0x02, 0x01, 0x00, 0x02, 0x05, 0x05, 0x00, 0x03, 0x07, 0x01, 0x01
        /*0010*/ 	.byte	0x02, 0x03, 0x00, 0x00, 0x02, 0x06, 0x01, 0x00, 0x04, 0x0b, 0x08, 0x00, 0x09, 0x00, 0x00, 0x00
        /*0020*/ 	.byte	0x00, 0x00, 0x00, 0x00


//--------------------- .nv.info._Z17printOffsetKerneli --------------------------
	.section	.nv.info._Z17printOffsetKerneli,"",@"SHT_CUDA_INFO"
	.sectionflags	@""
	.align	4


	//----- nvinfo : EIATTR_CUDA_API_VERSION
	.align		4
        /*0000*/ 	.byte	0x04, 0x37
        /*0002*/ 	.short	(.L_8 - .L_7)
.L_7:
        /*0004*/ 	.word	0x00000082


	//----- nvinfo : EIATTR_KPARAM_INFO
	.align		4
.L_8:
        /*0008*/ 	.byte	0x04, 0x17
        /*000a*/ 	.short	(.L_10 - .L_9)
.L_9:
        /*000c*/ 	.word	0x00000000
        /*0010*/ 	.short	0x0000
        /*0012*/ 	.short	0x0000
        /*0014*/ 	.byte	0x00, 0xf0, 0x11, 0x00


	//----- nvinfo : EIATTR_SPARSE_MMA_MASK
	.align		4
.L_10:
        /*0018*/ 	.byte	0x03, 0x50
        /*001a*/ 	.short	0x0000


	//----- nvinfo : EIATTR_MAXREG_COUNT
	.align		4
        /*001c*/ 	.byte	0x03, 0x1b
        /*001e*/ 	.short	0x00ff


	//----- nvinfo : EIATTR_EXTERNS
	.align		4
        /*0020*/ 	.byte	0x04, 0x0f
        /*0022*/ 	.short	(.L_12 - .L_11)


	//   ....[0]....
	.align		4
.L_11:
        /*0024*/ 	.word	index@(vprintf)


	//----- nvinfo : EIATTR_MERCURY_ISA_VERSION
	.align		4
.L_12:
        /*0028*/ 	.byte	0x03, 0x5f
        /*002a*/ 	.short	0x0101


	//----- nvinfo : EIATTR_VRC_CTA_INIT_COUNT
	.align		4
        /*002c*/ 	.byte	0x02, 0x4a
	.zero		1
	.zero		1


	//----- nvinfo : EIATTR_SYSCALL_OFFSETS
	.align		4
        /*0030*/ 	.byte	0x04, 0x46
        /*0032*/ 	.short	(.L_14 - .L_13)


	//   ....[0]....
.L_13:
        /*0034*/ 	.word	0x00000120


	//----- nvinfo : EIATTR_EXIT_INSTR_OFFSETS
	.align		4
.L_14:
        /*0038*/ 	.byte	0x04, 0x1c
        /*003a*/ 	.short	(.L_16 - .L_15)


	//   ....[0]....
.L_15:
        /*003c*/ 	.word	0x00000130


	//----- nvinfo : EIATTR_CBANK_PARAM_SIZE
	.align		4
.L_16:
        /*0040*/ 	.byte	0x03, 0x19
        /*0042*/ 	.short	0x0004


	//----- nvinfo : EIATTR_PARAM_CBANK
	.align		4
        /*0044*/ 	.byte	0x04, 0x0a
        /*0046*/ 	.short	(.L_18 - .L_17)
	.align		4
.L_17:
        /*0048*/ 	.word	index@(.nv.constant0._Z17printOffsetKerneli)
        /*004c*/ 	.short	0x0380
        /*004e*/ 	.short	0x0004


	//----- nvinfo : EIATTR_SW_WAR
	.align		4
.L_18:
        /*0050*/ 	.byte	0x04, 0x36
        /*0052*/ 	.short	(.L_20 - .L_19)
.L_19:
        /*0054*/ 	.word	0x00000008
.L_20:


//--------------------- .nv.callgraph             --------------------------
	.section	.nv.callgraph,"",@"SHT_CUDA_CALLGRAPH"
	.align	4
	.sectionentsize	8
	.align		4
        /*0000*/ 	.word	0x00000000
	.align		4
        /*0004*/ 	.word	0xffffffff
	.align		4
        /*0008*/ 	.word	index@(_Z17printOffsetKerneli)
	.align		4
        /*000c*/ 	.word	index@(vprintf)
	.align		4
        /*0010*/ 	.word	0x00000000
	.align		4
        /*0014*/ 	.word	0xfffffffe
	.align		4
        /*0018*/ 	.word	0x00000000
	.align		4
        /*001c*/ 	.word	0xfffffffd
	.align		4
        /*0020*/ 	.word	0x00000000
	.align		4
        /*0024*/ 	.word	0xfffffffc


//--------------------- .nv.constant4             --------------------------
	.section	.nv.constant4,"a",@progbits
	.align	8
	.align		8
.nv.constant4:
        /*0000*/ 	.dword	vprintf
	.align		8
        /*0008*/ 	.dword	$str


//--------------------- .text._Z17printOffsetKerneli --------------------------
	.section	.text._Z17printOffsetKerneli,"ax",@progbits
	.align	128
        .global         _Z17printOffsetKerneli
        .type           _Z17printOffsetKerneli,@function
        .size           _Z17printOffsetKerneli,(.L_x_2 - _Z17printOffsetKerneli)
        .other          _Z17printOffsetKerneli,@"STO_CUDA_ENTRY STV_DEFAULT"
_Z17printOffsetKerneli:
.text._Z17printOffsetKerneli:
[----:B------:R-:W0:Y:S01]  /*0000*/  LDC R1, c[0x0][0x37c] ;  /* 0x0000df00ff017b82 */ /* 0x000e220000000800 */
[----:B------:R-:W1:Y:S01]  /*0010*/  S2R R2, SR_TID.X ;  /* 0x0000000000027919 */ /* 0x000e620000002100 */
[----:B------:R-:W1:Y:S01]  /*0020*/  LDCU UR5, c[0x0][0x380] ;  /* 0x00007000ff0577ac */ /* 0x000e620008000800 */
[----:B0-----:R-:W-:Y:S01]  /*0030*/  VIADD R1, R1, 0xfffffff8 ;  /* 0xfffffff801017836 */ /* 0x001fe20000000000 */
[----:B------:R-:W-:Y:S01]  /*0040*/  MOV R0, 0x0 ;  /* 0x0000000000007802 */ /* 0x000fe20000000f00 */
[----:B------:R-:W0:Y:S01]  /*0050*/  S2R R3, SR_TID.Y ;  /* 0x0000000000037919 */ /* 0x000e220000002200 */
[----:B------:R-:W2:Y:S02]  /*0060*/  LDCU UR4, c[0x0][0x2f8] ;  /* 0x00005f00ff0477ac */ /* 0x000ea40008000800 */
[----:B------:R3:W4:Y:S01]  /*0070*/  LDC.64 R8, c[0x4][R0] ;  /* 0x0100000000087b82 */ /* 0x0007220000000a00 */
[----:B------:R-:W5:Y:S01]  /*0080*/  LDCU.64 UR6, c[0x4][0x8] ;  /* 0x01000100ff0677ac */ /* 0x000f620008000a00 */
[----:B--2---:R-:W-:Y:S01]  /*0090*/  IADD3 R6, P0, PT, R1, UR4, RZ ;  /* 0x0000000401067c10 */ /* 0x004fe2000ff1e0ff */
[----:B-----5:R-:W-:Y:S01]  /*00a0*/  IMAD.U32 R4, RZ, RZ, UR6 ;  /* 0x00000006ff047e24 */ /* 0x020fe2000f8e00ff */
[----:B------:R-:W-:Y:S01]  /*00b0*/  MOV R5, UR7 ;  /* 0x0000000700057c02 */ /* 0x000fe20008000f00 */
[----:B-1----:R-:W-:Y:S01]  /*00c0*/  VIADD R2, R2, UR5 ;  /* 0x0000000502027c36 */ /* 0x002fe20008000000 */
[----:B0-----:R-:W-:Y:S01]  /*00d0*/  IADD3 R3, PT, PT, R3, UR5, RZ ;  /* 0x0000000503037c10 */ /* 0x001fe2000fffe0ff */
[----:B------:R-:W0:Y:S04]  /*00e0*/  LDCU UR5, c[0x0][0x2fc] ;  /* 0x00005f80ff0577ac */ /* 0x000e280008000800 */
[----:B------:R3:W-:Y:S02]  /*00f0*/  STL.64 [R1], R2 ;  /* 0x0000000201007387 */ /* 0x0007e40000100a00 */
[----:B0--34-:R-:W-:-:S07]  /*0100*/  IMAD.X R7, RZ, RZ, UR5, P0 ;  /* 0x00000005ff077e24 */ /* 0x019fce00080e06ff */
[----:B------:R-:W-:-:S07]  /*0110*/  LEPC R20, `(.L_x_0) ;  /* 0x000000001014794e */ /* 0x000fce0000000000 */
[----:B------:R-:W-:Y:S05]  /*0120*/  CALL.ABS.NOINC R8 ;  /* 0x0000000008007343 */ /* 0x000fea0003c00000 */
.L_x_0:
[----:B------:R-:W-:Y:S05]  /*0130*/  EXIT ;  /* 0x000000000000794d */ /* 0x000fea0003800000 */
.L_x_1:
[----:B------:R-:W-:-:S00]  /*0140*/  BRA `(.L_x_1) ;  /* 0xfffffffc00fc7947 */ /* 0x000fc0000383ffff */
[----:B------:R-:W-:-:S00]  /*0150*/  NOP ;  /* 0x0000000000007918 */ /* 0x000fc00000000000 */
        /* <DEDUP_REMOVED lines=10> */
.L_x_2:


//--------------------- .nv.global.init           --------------------------
	.section	.nv.global.init,"aw",@progbits
.nv.global.init:
	.type		$str,@object
	.size		$str,(.L_0 - $str)
$str:
        /*0000*/ 	.byte	0x28, 0x25, 0x64, 0x2c, 0x20, 0x25, 0x64, 0x29, 0x0a, 0x00
.L_0:


//--------------------- .nv.shared.reserved.0     --------------------------
	.section	.nv.shared.reserved.0,"aw",@nobits
	.weak		__nv_reservedSMEM_offset_0_alias
	.size		__nv_reservedSMEM_offset_0_alias, 0, 64
	.other		__nv_reservedSMEM_offset_0_alias,@"STO_CUDA_RESERVED_SHARED STV_DEFAULT"
__nv_reservedSMEM_offset_0_alias:
	.zero		0
	.zero		64


//--------------------- .nv.constant0._Z17printOffsetKerneli --------------------------
	.section	.nv.constant0._Z17printOffsetKerneli,"a",@progbits
	.sectionflags	@""
	.align	4
.nv.constant0._Z17printOffsetKerneli:
	.zero		900


//--------------------- SYMBOLS --------------------------

	.type		.nv.reservedSmem.offset0,@object
	.size		.nv.reservedSmem.offset0,0x4
	.type		vprintf,@function
